//
// Generated by NVIDIA NVVM Compiler
//
// Compiler Build ID: CL-36424714
// Cuda compilation tools, release 13.0, V13.0.88
// Based on NVVM 20.0.0
//

.version 9.0
.target sm_100
.address_size 64

	// .globl	_Z16what_is_my_id_2dPjS_S_S_S_S_S_S_S_S_

.visible .entry _Z16what_is_my_id_2dPjS_S_S_S_S_S_S_S_S_(
	.param .u64 .ptr .align 1 _Z16what_is_my_id_2dPjS_S_S_S_S_S_S_S_S__param_0,
	.param .u64 .ptr .align 1 _Z16what_is_my_id_2dPjS_S_S_S_S_S_S_S_S__param_1,
	.param .u64 .ptr .align 1 _Z16what_is_my_id_2dPjS_S_S_S_S_S_S_S_S__param_2,
	.param .u64 .ptr .align 1 _Z16what_is_my_id_2dPjS_S_S_S_S_S_S_S_S__param_3,
	.param .u64 .ptr .align 1 _Z16what_is_my_id_2dPjS_S_S_S_S_S_S_S_S__param_4,
	.param .u64 .ptr .align 1 _Z16what_is_my_id_2dPjS_S_S_S_S_S_S_S_S__param_5,
	.param .u64 .ptr .align 1 _Z16what_is_my_id_2dPjS_S_S_S_S_S_S_S_S__param_6,
	.param .u64 .ptr .align 1 _Z16what_is_my_id_2dPjS_S_S_S_S_S_S_S_S__param_7,
	.param .u64 .ptr .align 1 _Z16what_is_my_id_2dPjS_S_S_S_S_S_S_S_S__param_8,
	.param .u64 .ptr .align 1 _Z16what_is_my_id_2dPjS_S_S_S_S_S_S_S_S__param_9
)
{
	.reg .b32 	%r<13>;
	.reg .b64 	%rd<32>;

	ld.param.u64 	%rd1, [_Z16what_is_my_id_2dPjS_S_S_S_S_S_S_S_S__param_0];
	ld.param.u64 	%rd2, [_Z16what_is_my_id_2dPjS_S_S_S_S_S_S_S_S__param_1];
	ld.param.u64 	%rd3, [_Z16what_is_my_id_2dPjS_S_S_S_S_S_S_S_S__param_2];
	ld.param.u64 	%rd4, [_Z16what_is_my_id_2dPjS_S_S_S_S_S_S_S_S__param_3];
	ld.param.u64 	%rd5, [_Z16what_is_my_id_2dPjS_S_S_S_S_S_S_S_S__param_4];
	ld.param.u64 	%rd6, [_Z16what_is_my_id_2dPjS_S_S_S_S_S_S_S_S__param_5];
	ld.param.u64 	%rd7, [_Z16what_is_my_id_2dPjS_S_S_S_S_S_S_S_S__param_6];
	ld.param.u64 	%rd8, [_Z16what_is_my_id_2dPjS_S_S_S_S_S_S_S_S__param_7];
	ld.param.u64 	%rd9, [_Z16what_is_my_id_2dPjS_S_S_S_S_S_S_S_S__param_8];
	ld.param.u64 	%rd10, [_Z16what_is_my_id_2dPjS_S_S_S_S_S_S_S_S__param_9];
	cvta.to.global.u64 	%rd11, %rd10;
	cvta.to.global.u64 	%rd12, %rd9;
	cvta.to.global.u64 	%rd13, %rd8;
	cvta.to.global.u64 	%rd14, %rd7;
	cvta.to.global.u64 	%rd15, %rd6;
	cvta.to.global.u64 	%rd16, %rd5;
	cvta.to.global.u64 	%rd17, %rd4;
	cvta.to.global.u64 	%rd18, %rd3;
	cvta.to.global.u64 	%rd19, %rd2;
	cvta.to.global.u64 	%rd20, %rd1;
	mov.u32 	%r1, %ctaid.x;
	mov.u32 	%r2, %ntid.x;
	mov.u32 	%r3, %tid.x;
	mad.lo.s32 	%r4, %r1, %r2, %r3;
	mov.u32 	%r5, %ctaid.y;
	mov.u32 	%r6, %ntid.y;
	mov.u32 	%r7, %tid.y;
	mad.lo.s32 	%r8, %r5, %r6, %r7;
	mov.u32 	%r9, %nctaid.x;
	mul.lo.s32 	%r10, %r9, %r2;
	mad.lo.s32 	%r11, %r10, %r8, %r4;
	mul.wide.u32 	%rd21, %r11, 4;
	add.s64 	%rd22, %rd20, %rd21;
	st.global.u32 	[%rd22], %r1;
	add.s64 	%rd23, %rd19, %rd21;
	st.global.u32 	[%rd23], %r5;
	add.s64 	%rd24, %rd18, %rd21;
	st.global.u32 	[%rd24], %r3;
	add.s64 	%rd25, %rd17, %rd21;
	st.global.u32 	[%rd25], %r11;
	add.s64 	%rd26, %rd16, %rd21;
	st.global.u32 	[%rd26], %r4;
	add.s64 	%rd27, %rd15, %rd21;
	st.global.u32 	[%rd27], %r8;
	add.s64 	%rd28, %rd14, %rd21;
	st.global.u32 	[%rd28], %r9;
	add.s64 	%rd29, %rd13, %rd21;
	st.global.u32 	[%rd29], %r2;
	mov.u32 	%r12, %nctaid.y;
	add.s64 	%rd30, %rd12, %rd21;
	st.global.u32 	[%rd30], %r12;
	add.s64 	%rd31, %rd11, %rd21;
	st.global.u32 	[%rd31], %r6;
	ret;

}


// ===== COMPILED SASS (sm_100) =====

	.target	sm_100

	.elftype	@"ET_EXEC"


//--------------------- .note.nv.tkinfo           --------------------------
	.section	.note.nv.tkinfo,"",@"SHT_NOTE"
	.sectionflags	@"SHF_NOTE_NV_TKINFO"
	.tkinfo
        /*0018*/ 	.word	0x00000002
        /*0030*/ 	.string	""
        /*0030*/ 	.string	"ptxas"
        /*0030*/ 	.string	"Cuda compilation tools, release 13.0, V13.0.88"
        /*0030*/ 	.string	"Build cuda_13.0.r13.0/compiler.36424714_0"
        /*0030*/ 	.string	"-arch sm_100 -m 64 "



//--------------------- .note.nv.cuinfo           --------------------------
	.section	.note.nv.cuinfo,"",@"SHT_NOTE"
	.sectionflags	@"SHF_NOTE_NV_CUINFO"
        /*0018*/ 	.short	0x0002
        /*001a*/ 	.short	0x0064
        /*001c*/ 	.short	0x0082
	.zero		2


//--------------------- .nv.info                  --------------------------
	.section	.nv.info,"",@"SHT_CUDA_INFO"
	.align	4


	//----- nvinfo : EIATTR_REGCOUNT
	.align		4
        /*0000*/ 	.byte	0x04, 0x2f
        /*0002*/ 	.short	(.L_1 - .L_0)
	.align		4
.L_0:
        /*0004*/ 	.word	index@(_Z16what_is_my_id_2dPjS_S_S_S_S_S_S_S_S_)
        /*0008*/ 	.word	0x00000020


	//----- nvinfo : EIATTR_FRAME_SIZE
	.align		4
.L_1:
        /*000c*/ 	.byte	0x04, 0x11
        /*000e*/ 	.short	(.L_3 - .L_2)
	.align		4
.L_2:
        /*0010*/ 	.word	index@(_Z16what_is_my_id_2dPjS_S_S_S_S_S_S_S_S_)
        /*0014*/ 	.word	0x00000000


	//----- nvinfo : EIATTR_MIN_STACK_SIZE
	.align		4
.L_3:
        /*0018*/ 	.byte	0x04, 0x12
        /*001a*/ 	.short	(.L_5 - .L_4)
	.align		4
.L_4:
        /*001c*/ 	.word	index@(_Z16what_is_my_id_2dPjS_S_S_S_S_S_S_S_S_)
        /*0020*/ 	.word	0x00000000
.L_5:


//--------------------- .nv.compat                --------------------------
	.section	.nv.compat,"",@"SHT_CUDA_COMPAT_INFO"
	.align	4
        /*0000*/ 	.byte	0x02, 0x09, 0x00, 0x00, 0x02, 0x02, 0x01, 0x00, 0x02, 0x05, 0x05, 0x00, 0x03, 0x07, 0x01, 0x01
        /*0010*/ 	.byte	0x02, 0x03, 0x00, 0x00, 0x02, 0x06, 0x01, 0x00, 0x04, 0x0b, 0x08, 0x00, 0x09, 0x00, 0x00, 0x00
        /*0020*/ 	.byte	0x00, 0x00, 0x00, 0x00


//--------------------- .nv.info._Z16what_is_my_id_2dPjS_S_S_S_S_S_S_S_S_ --------------------------
	.section	.nv.info._Z16what_is_my_id_2dPjS_S_S_S_S_S_S_S_S_,"",@"SHT_CUDA_INFO"
	.sectionflags	@""
	.align	4


	//----- nvinfo : EIATTR_CUDA_API_VERSION
	.align		4
        /*0000*/ 	.byte	0x04, 0x37
        /*0002*/ 	.short	(.L_7 - .L_6)
.L_6:
        /*0004*/ 	.word	0x00000082


	//----- nvinfo : EIATTR_KPARAM_INFO
	.align		4
.L_7:
        /*0008*/ 	.byte	0x04, 0x17
        /*000a*/ 	.short	(.L_9 - .L_8)
.L_8:
        /*000c*/ 	.word	0x00000000
        /*0010*/ 	.short	0x0009
        /*0012*/ 	.short	0x0048
        /*0014*/ 	.byte	0x00, 0xf5, 0x21, 0x00


	//----- nvinfo : EIATTR_KPARAM_INFO
	.align		4
.L_9:
        /*0018*/ 	.byte	0x04, 0x17
        /*001a*/ 	.short	(.L_11 - .L_10)
.L_10:
        /*001c*/ 	.word	0x00000000
        /*0020*/ 	.short	0x0008
        /*0022*/ 	.short	0x0040
        /*0024*/ 	.byte	0x00, 0xf5, 0x21, 0x00


	//----- nvinfo : EIATTR_KPARAM_INFO
	.align		4
.L_11:
        /*0028*/ 	.byte	0x04, 0x17
        /*002a*/ 	.short	(.L_13 - .L_12)
.L_12:
        /*002c*/ 	.word	0x00000000
        /*0030*/ 	.short	0x0007
        /*0032*/ 	.short	0x0038
        /*0034*/ 	.byte	0x00, 0xf5, 0x21, 0x00


	//----- nvinfo : EIATTR_KPARAM_INFO
	.align		4
.L_13:
        /*0038*/ 	.byte	0x04, 0x17
        /*003a*/ 	.short	(.L_15 - .L_14)
.L_14:
        /*003c*/ 	.word	0x00000000
        /*0040*/ 	.short	0x0006
        /*0042*/ 	.short	0x0030
        /*0044*/ 	.byte	0x00, 0xf5, 0x21, 0x00


	//----- nvinfo : EIATTR_KPARAM_INFO
	.align		4
.L_15:
        /*0048*/ 	.byte	0x04, 0x17
        /*004a*/ 	.short	(.L_17 - .L_16)
.L_16:
        /*004c*/ 	.word	0x00000000
        /*0050*/ 	.short	0x0005
        /*0052*/ 	.short	0x0028
        /*0054*/ 	.byte	0x00, 0xf5, 0x21, 0x00


	//----- nvinfo : EIATTR_KPARAM_INFO
	.align		4
.L_17:
        /*0058*/ 	.byte	0x04, 0x17
        /*005a*/ 	.short	(.L_19 - .L_18)
.L_18:
        /*005c*/ 	.word	0x00000000
        /*0060*/ 	.short	0x0004
        /*0062*/ 	.short	0x0020
        /*0064*/ 	.byte	0x00, 0xf5, 0x21, 0x00


	//----- nvinfo : EIATTR_KPARAM_INFO
	.align		4
.L_19:
        /*0068*/ 	.byte	0x04, 0x17
        /*006a*/ 	.short	(.L_21 - .L_20)
.L_20:
        /*006c*/ 	.word	0x00000000
        /*0070*/ 	.short	0x0003
        /*0072*/ 	.short	0x0018
        /*0074*/ 	.byte	0x00, 0xf5, 0x21, 0x00


	//----- nvinfo : EIATTR_KPARAM_INFO
	.align		4
.L_21:
        /*0078*/ 	.byte	0x04, 0x17
        /*007a*/ 	.short	(.L_23 - .L_22)
.L_22:
        /*007c*/ 	.word	0x00000000
        /*0080*/ 	.short	0x0002
        /*0082*/ 	.short	0x0010
        /*0084*/ 	.byte	0x00, 0xf5, 0x21, 0x00


	//----- nvinfo : EIATTR_KPARAM_INFO
	.align		4
.L_23:
        /*0088*/ 	.byte	0x04, 0x17
        /*008a*/ 	.short	(.L_25 - .L_24)
.L_24:
        /*008c*/ 	.word	0x00000000
        /*0090*/ 	.short	0x0001
        /*0092*/ 	.short	0x0008
        /*0094*/ 	.byte	0x00, 0xf5, 0x21, 0x00


	//----- nvinfo : EIATTR_KPARAM_INFO
	.align		4
.L_25:
        /*0098*/ 	.byte	0x04, 0x17
        /*009a*/ 	.short	(.L_27 - .L_26)
.L_26:
        /*009c*/ 	.word	0x00000000
        /*00a0*/ 	.short	0x0000
        /*00a2*/ 	.short	0x0000
        /*00a4*/ 	.byte	0x00, 0xf5, 0x21, 0x00


	//----- nvinfo : EIATTR_SPARSE_MMA_MASK
	.align		4
.L_27:
        /*00a8*/ 	.byte	0x03, 0x50
        /*00aa*/ 	.short	0x0000


	//----- nvinfo : EIATTR_MAXREG_COUNT
	.align		4
        /*00ac*/ 	.byte	0x03, 0x1b
        /*00ae*/ 	.short	0x00ff


	//----- nvinfo : EIATTR_MERCURY_ISA_VERSION
	.align		4
        /*00b0*/ 	.byte	0x03, 0x5f
        /*00b2*/ 	.short	0x0101


	//----- nvinfo : EIATTR_VRC_CTA_INIT_COUNT
	.align		4
        /*00b4*/ 	.byte	0x02, 0x4a
	.zero		1
	.zero		1


	//----- nvinfo : EIATTR_EXIT_INSTR_OFFSETS
	.align		4
        /*00b8*/ 	.byte	0x04, 0x1c
        /*00ba*/ 	.short	(.L_29 - .L_28)


	//   ....[0]....
.L_28:
        /*00bc*/ 	.word	0x000002c0


	//----- nvinfo : EIATTR_CBANK_PARAM_SIZE
	.align		4
.L_29:
        /*00c0*/ 	.byte	0x03, 0x19
        /*00c2*/ 	.short	0x0050


	//----- nvinfo : EIATTR_PARAM_CBANK
	.align		4
        /*00c4*/ 	.byte	0x04, 0x0a
        /*00c6*/ 	.short	(.L_31 - .L_30)
	.align		4
.L_30:
        /*00c8*/ 	.word	index@(.nv.constant0._Z16what_is_my_id_2dPjS_S_S_S_S_S_S_S_S_)
        /*00cc*/ 	.short	0x0380
        /*00ce*/ 	.short	0x0050


	//----- nvinfo : EIATTR_SW_WAR
	.align		4
.L_31:
        /*00d0*/ 	.byte	0x04, 0x36
        /*00d2*/ 	.short	(.L_33 - .L_32)
.L_32:
        /*00d4*/ 	.word	0x00000008
.L_33:


//--------------------- .nv.callgraph             --------------------------
	.section	.nv.callgraph,"",@"SHT_CUDA_CALLGRAPH"
	.align	4
	.sectionentsize	8
	.align		4
        /*0000*/ 	.word	0x00000000
	.align		4
        /*0004*/ 	.word	0xffffffff
	.align		4
        /*0008*/ 	.word	0x00000000
	.align		4
        /*000c*/ 	.word	0xfffffffe
	.align		4
        /*0010*/ 	.word	0x00000000
	.align		4
        /*0014*/ 	.word	0xfffffffd
	.align		4
        /*0018*/ 	.word	0x00000000
	.align		4
        /*001c*/ 	.word	0xfffffffc


//--------------------- .text._Z16what_is_my_id_2dPjS_S_S_S_S_S_S_S_S_ --------------------------
	.section	.text._Z16what_is_my_id_2dPjS_S_S_S_S_S_S_S_S_,"ax",@progbits
	.align	128
        .global         _Z16what_is_my_id_2dPjS_S_S_S_S_S_S_S_S_
        .type           _Z16what_is_my_id_2dPjS_S_S_S_S_S_S_S_S_,@function
        .size           _Z16what_is_my_id_2dPjS_S_S_S_S_S_S_S_S_,(.L_x_1 - _Z16what_is_my_id_2dPjS_S_S_S_S_S_S_S_S_)
        .other          _Z16what_is_my_id_2dPjS_S_S_S_S_S_S_S_S_,@"STO_CUDA_ENTRY STV_DEFAULT"
_Z16what_is_my_id_2dPjS_S_S_S_S_S_S_S_S_:
.text._Z16what_is_my_id_2dPjS_S_S_S_S_S_S_S_S_:
[----:B------:R-:W-:Y:S01]  /*0000*/  LDC R1, c[0x0][0x37c] ;  /* 0x0000df00ff017b82 */ /* 0x000fe20000000800 */
[----:B------:R-:W0:Y:S07]  /*0010*/  S2R R17, SR_CTAID.Y ;  /* 0x0000000000117919 */ /* 0x000e2e0000002600 */
[----:B------:R-:W1:Y:S01]  /*0020*/  LDC R3, c[0x0][0x360] ;  /* 0x0000d800ff037b82 */ /* 0x000e620000000800 */
[----:B------:R-:W2:Y:S01]  /*0030*/  LDCU.64 UR4, c[0x0][0x358] ;  /* 0x00006b00ff0477ac */ /* 0x000ea20008000a00 */
[----:B------:R-:W1:Y:S01]  /*0040*/  S2R R25, SR_CTAID.X ;  /* 0x0000000000197919 */ /* 0x000e620000002500 */
[----:B------:R-:W1:Y:S05]  /*0050*/  S2R R7, SR_TID.X ;  /* 0x0000000000077919 */ /* 0x000e6a0000002100 */
[----:B------:R-:W0:Y:S01]  /*0060*/  LDC R0, c[0x0][0x364] ;  /* 0x0000d900ff007b82 */ /* 0x000e220000000800 */
[----:B------:R-:W0:Y:S07]  /*0070*/  S2R R5, SR_TID.Y ;  /* 0x0000000000057919 */ /* 0x000e2e0000002200 */
[----:B------:R-:W3:Y:S08]  /*0080*/  LDC R4, c[0x0][0x370] ;  /* 0x0000dc00ff047b82 */ /* 0x000ef00000000800 */
[----:B------:R-:W4:Y:S08]  /*0090*/  LDC.64 R14, c[0x0][0x380] ;  /* 0x0000e000ff0e7b82 */ /* 0x000f300000000a00 */
[----:B------:R-:W5:Y:S01]  /*00a0*/  LDC.64 R12, c[0x0][0x388] ;  /* 0x0000e200ff0c7b82 */ /* 0x000f620000000a00 */
[----:B-1----:R-:W-:-:S07]  /*00b0*/  IMAD R24, R25, R3, R7 ;  /* 0x0000000319187224 */ /* 0x002fce00078e0207 */
[----:B------:R-:W1:Y:S01]  /*00c0*/  LDC.64 R22, c[0x0][0x390] ;  /* 0x0000e400ff167b82 */ /* 0x000e620000000a00 */
[----:B---3--:R-:W-:Y:S02]  /*00d0*/  IMAD R6, R3, R4, RZ ;  /* 0x0000000403067224 */ /* 0x008fe400078e02ff */
[----:B0-----:R-:W-:-:S04]  /*00e0*/  IMAD R5, R17, R0, R5 ;  /* 0x0000000011057224 */ /* 0x001fc800078e0205 */
[----:B------:R-:W-:Y:S01]  /*00f0*/  IMAD R6, R5, R6, R24 ;  /* 0x0000000605067224 */ /* 0x000fe200078e0218 */
[----:B------:R-:W0:Y:S03]  /*0100*/  LDC.64 R8, c[0x0][0x398] ;  /* 0x0000e600ff087b82 */ /* 0x000e260000000a00 */
[----:B----4-:R-:W-:-:S04]  /*0110*/  IMAD.WIDE.U32 R26, R6, 0x4, R14 ;  /* 0x00000004061a7825 */ /* 0x010fc800078e000e */
[C---:B-----5:R-:W-:Y:S01]  /*0120*/  IMAD.WIDE.U32 R28, R6.reuse, 0x4, R12 ;  /* 0x00000004061c7825 */ /* 0x060fe200078e000c */
[----:B------:R-:W3:Y:S01]  /*0130*/  LDC.64 R10, c[0x0][0x3a0] ;  /* 0x0000e800ff0a7b82 */ /* 0x000ee20000000a00 */
[----:B--2---:R-:W-:Y:S04]  /*0140*/  STG.E desc[UR4][R26.64], R25 ;  /* 0x000000191a007986 */ /* 0x004fe8000c101904 */
[----:B------:R2:W-:Y:S01]  /*0150*/  STG.E desc[UR4][R28.64], R17 ;  /* 0x000000111c007986 */ /* 0x0005e2000c101904 */
[C---:B-1----:R-:W-:Y:S02]  /*0160*/  IMAD.WIDE.U32 R22, R6.reuse, 0x4, R22 ;  /* 0x0000000406167825 */ /* 0x042fe400078e0016 */
[----:B------:R-:W1:Y:S03]  /*0170*/  LDC.64 R12, c[0x0][0x3a8] ;  /* 0x0000ea00ff0c7b82 */ /* 0x000e660000000a00 */
[----:B------:R-:W-:Y:S01]  /*0180*/  STG.E desc[UR4][R22.64], R7 ;  /* 0x0000000716007986 */ /* 0x000fe2000c101904 */
[----:B0-----:R-:W-:-:S04]  /*0190*/  IMAD.WIDE.U32 R8, R6, 0x4, R8 ;  /* 0x0000000406087825 */ /* 0x001fc800078e0008 */
[----:B------:R-:W0:Y:S01]  /*01a0*/  LDC.64 R14, c[0x0][0x3b0] ;  /* 0x0000ec00ff0e7b82 */ /* 0x000e220000000a00 */
[----:B------:R-:W-:Y:S07]  /*01b0*/  STG.E desc[UR4][R8.64], R6 ;  /* 0x0000000608007986 */ /* 0x000fee000c101904 */
[----:B--2---:R-:W2:Y:S01]  /*01c0*/  LDC.64 R16, c[0x0][0x3b8] ;  /* 0x0000ee00ff107b82 */ /* 0x004ea20000000a00 */
[----:B---3--:R-:W-:-:S05]  /*01d0*/  IMAD.WIDE.U32 R10, R6, 0x4, R10 ;  /* 0x00000004060a7825 */ /* 0x008fca00078e000a */
[----:B------:R-:W-:Y:S02]  /*01e0*/  STG.E desc[UR4][R10.64], R24 ;  /* 0x000000180a007986 */ /* 0x000fe4000c101904 */
[----:B------:R-:W3:Y:S01]  /*01f0*/  LDC.64 R18, c[0x0][0x3c0] ;  /* 0x0000f000ff127b82 */ /* 0x000ee20000000a00 */
[----:B-1----:R-:W-:-:S05]  /*0200*/  IMAD.WIDE.U32 R12, R6, 0x4, R12 ;  /* 0x00000004060c7825 */ /* 0x002fca00078e000c */
[----:B------:R-:W-:Y:S02]  /*0210*/  STG.E desc[UR4][R12.64], R5 ;  /* 0x000000050c007986 */ /* 0x000fe4000c101904 */
[----:B------:R-:W1:Y:S01]  /*0220*/  LDC.64 R20, c[0x0][0x3c8] ;  /* 0x0000f200ff147b82 */ /* 0x000e620000000a00 */
[----:B0-----:R-:W-:-:S05]  /*0230*/  IMAD.WIDE.U32 R14, R6, 0x4, R14 ;  /* 0x00000004060e7825 */ /* 0x001fca00078e000e */
[----:B------:R-:W-:Y:S02]  /*0240*/  STG.E desc[UR4][R14.64], R4 ;  /* 0x000000040e007986 */ /* 0x000fe4000c101904 */
[----:B------:R-:W0:Y:S01]  /*0250*/  LDC R2, c[0x0][0x374] ;  /* 0x0000dd00ff027b82 */ /* 0x000e220000000800 */
[----:B--2---:R-:W-:-:S05]  /*0260*/  IMAD.WIDE.U32 R16, R6, 0x4, R16 ;  /* 0x0000000406107825 */ /* 0x004fca00078e0010 */
[----:B------:R-:W-:Y:S01]  /*0270*/  STG.E desc[UR4][R16.64], R3 ;  /* 0x0000000310007986 */ /* 0x000fe2000c101904 */
[----:B---3--:R-:W-:-:S04]  /*0280*/  IMAD.WIDE.U32 R18, R6, 0x4, R18 ;  /* 0x0000000406127825 */ /* 0x008fc800078e0012 */
[----:B-1----:R-:W-:Y:S01]  /*0290*/  IMAD.WIDE.U32 R20, R6, 0x4, R20 ;  /* 0x0000000406147825 */ /* 0x002fe200078e0014 */
[----:B0-----:R-:W-:Y:S04]  /*02a0*/  STG.E desc[UR4][R18.64], R2 ;  /* 0x0000000212007986 */ /* 0x001fe8000c101904 */
[----:B------:R-:W-:Y:S01]  /*02b0*/  STG.E desc[UR4][R20.64], R0 ;  /* 0x0000000014007986 */ /* 0x000fe2000c101904 */
[----:B------:R-:W-:Y:S05]  /*02c0*/  EXIT ;  /* 0x000000000000794d */ /* 0x000fea0003800000 */
.L_x_0:
[----:B------:R-:W-:-:S00]  /*02d0*/  BRA `(.L_x_0) ;  /* 0xfffffffc00fc7947 */ /* 0x000fc0000383ffff */
[----:B------:R-:W-:-:S00]  /*02e0*/  NOP ;  /* 0x0000000000007918 */ /* 0x000fc00000000000 */
        /* <DEDUP_REMOVED lines=9> */
.L_x_1:


//--------------------- .nv.shared.reserved.0     --------------------------
	.section	.nv.shared.reserved.0,"aw",@nobits
	.weak		__nv_reservedSMEM_offset_0_alias
	.size		__nv_reservedSMEM_offset_0_alias, 0, 64
	.other		__nv_reservedSMEM_offset_0_alias,@"STO_CUDA_RESERVED_SHARED STV_DEFAULT"
__nv_reservedSMEM_offset_0_alias:
	.zero		0
	.zero		64


//--------------------- .nv.constant0._Z16what_is_my_id_2dPjS_S_S_S_S_S_S_S_S_ --------------------------
	.section	.nv.constant0._Z16what_is_my_id_2dPjS_S_S_S_S_S_S_S_S_,"a",@progbits
	.sectionflags	@""
	.align	4
.nv.constant0._Z16what_is_my_id_2dPjS_S_S_S_S_S_S_S_S_:
	.zero		976


//--------------------- SYMBOLS --------------------------

	.type		.nv.reservedSmem.offset0,@object
	.size		.nv.reservedSmem.offset0,0x4
